//
// Generated by NVIDIA NVVM Compiler
//
// Compiler Build ID: CL-36424714
// Cuda compilation tools, release 13.0, V13.0.88
// Based on NVVM 20.0.0
//

.version 9.0
.target sm_100
.address_size 64

	// .globl	_Z3addPiS_S_i
.extern .func  (.param .b32 func_retval0) vprintf
(
	.param .b64 vprintf_param_0,
	.param .b64 vprintf_param_1
)
;
.global .align 1 .b8 $str[15] = {37, 100, 32, 43, 32, 37, 100, 32, 61, 61, 32, 37, 100, 10};

.visible .entry _Z3addPiS_S_i(
	.param .u64 .ptr .align 1 _Z3addPiS_S_i_param_0,
	.param .u64 .ptr .align 1 _Z3addPiS_S_i_param_1,
	.param .u64 .ptr .align 1 _Z3addPiS_S_i_param_2,
	.param .u32 _Z3addPiS_S_i_param_3
)
{
	.local .align 8 .b8 	__local_depot0[16];
	.reg .b64 	%SP;
	.reg .b64 	%SPL;
	.reg .pred 	%p<2>;
	.reg .b32 	%r<10>;
	.reg .b64 	%rd<15>;

	mov.u64 	%SPL, __local_depot0;
	cvta.local.u64 	%SP, %SPL;
	ld.param.u64 	%rd1, [_Z3addPiS_S_i_param_0];
	ld.param.u64 	%rd2, [_Z3addPiS_S_i_param_1];
	ld.param.u64 	%rd3, [_Z3addPiS_S_i_param_2];
	ld.param.u32 	%r2, [_Z3addPiS_S_i_param_3];
	mov.u32 	%r1, %tid.x;
	setp.ge.s32 	%p1, %r1, %r2;
	@%p1 bra 	$L__BB0_2;
	add.u64 	%rd4, %SP, 0;
	add.u64 	%rd5, %SPL, 0;
	cvta.to.global.u64 	%rd6, %rd1;
	cvta.to.global.u64 	%rd7, %rd2;
	cvta.to.global.u64 	%rd8, %rd3;
	mul.wide.u32 	%rd9, %r1, 4;
	add.s64 	%rd10, %rd6, %rd9;
	ld.global.u32 	%r3, [%rd10];
	add.s64 	%rd11, %rd7, %rd9;
	ld.global.u32 	%r4, [%rd11];
	add.s32 	%r5, %r4, %r3;
	add.s64 	%rd12, %rd8, %rd9;
	st.global.u32 	[%rd12], %r5;
	ld.global.u32 	%r6, [%rd10];
	ld.global.u32 	%r7, [%rd11];
	st.local.v2.u32 	[%rd5], {%r6, %r7};
	st.local.u32 	[%rd5+8], %r5;
	mov.u64 	%rd13, $str;
	cvta.global.u64 	%rd14, %rd13;
	{ // callseq 0, 0
	.param .b64 param0;
	st.param.b64 	[param0], %rd14;
	.param .b64 param1;
	st.param.b64 	[param1], %rd4;
	.param .b32 retval0;
	call.uni (retval0), 
	vprintf, 
	(
	param0, 
	param1
	);
	ld.param.b32 	%r8, [retval0];
	} // callseq 0
$L__BB0_2:
	ret;

}


// ===== COMPILED SASS (sm_100) =====

	.target	sm_100

	.elftype	@"ET_EXEC"


//--------------------- .note.nv.tkinfo           --------------------------
	.section	.note.nv.tkinfo,"",@"SHT_NOTE"
	.sectionflags	@"SHF_NOTE_NV_TKINFO"
	.tkinfo
        /*0018*/ 	.word	0x00000002
        /*0030*/ 	.string	""
        /*0030*/ 	.string	"ptxas"
        /*0030*/ 	.string	"Cuda compilation tools, release 13.0, V13.0.88"
        /*0030*/ 	.string	"Build cuda_13.0.r13.0/compiler.36424714_0"
        /*0030*/ 	.string	"-arch sm_100 -m 64 "



//--------------------- .note.nv.cuinfo           --------------------------
	.section	.note.nv.cuinfo,"",@"SHT_NOTE"
	.sectionflags	@"SHF_NOTE_NV_CUINFO"
        /*0018*/ 	.short	0x0002
        /*001a*/ 	.short	0x0064
        /*001c*/ 	.short	0x0082
	.zero		2


//--------------------- .nv.info                  --------------------------
	.section	.nv.info,"",@"SHT_CUDA_INFO"
	.align	4


	//----- nvinfo : EIATTR_REGCOUNT
	.align		4
        /*0000*/ 	.byte	0x04, 0x2f
        /*0002*/ 	.short	(.L_2 - .L_1)
	.align		4
.L_1:
        /*0004*/ 	.word	index@(_Z3addPiS_S_i)
        /*0008*/ 	.word	0x00000018


	//----- nvinfo : EIATTR_FRAME_SIZE
	.align		4
.L_2:
        /*000c*/ 	.byte	0x04, 0x11
        /*000e*/ 	.short	(.L_4 - .L_3)
	.align		4
.L_3:
        /*0010*/ 	.word	index@(_Z3addPiS_S_i)
        /*0014*/ 	.word	0x00000010


	//----- nvinfo : EIATTR_MIN_STACK_SIZE
	.align		4
.L_4:
        /*0018*/ 	.byte	0x04, 0x12
        /*001a*/ 	.short	(.L_6 - .L_5)
	.align		4
.L_5:
        /*001c*/ 	.word	index@(_Z3addPiS_S_i)
        /*0020*/ 	.word	0x00000010
.L_6:


//--------------------- .nv.compat                --------------------------
	.section	.nv.compat,"",@"SHT_CUDA_COMPAT_INFO"
	.align	4
        /*0000*/ 	.byte	0x02, 0x09, 0x00, 0x00, 0x02, 0x02, 0x01, 0x00, 0x02, 0x05, 0x05, 0x00, 0x03, 0x07, 0x01, 0x01
        /*0010*/ 	.byte	0x02, 0x03, 0x00, 0x00, 0x02, 0x06, 0x01, 0x00, 0x04, 0x0b, 0x08, 0x00, 0x09, 0x00, 0x00, 0x00
        /*0020*/ 	.byte	0x00, 0x00, 0x00, 0x00


//--------------------- .nv.info._Z3addPiS_S_i    --------------------------
	.section	.nv.info._Z3addPiS_S_i,"",@"SHT_CUDA_INFO"
	.sectionflags	@""
	.align	4


	//----- nvinfo : EIATTR_CUDA_API_VERSION
	.align		4
        /*0000*/ 	.byte	0x04, 0x37
        /*0002*/ 	.short	(.L_8 - .L_7)
.L_7:
        /*0004*/ 	.word	0x00000082


	//----- nvinfo : EIATTR_KPARAM_INFO
	.align		4
.L_8:
        /*0008*/ 	.byte	0x04, 0x17
        /*000a*/ 	.short	(.L_10 - .L_9)
.L_9:
        /*000c*/ 	.word	0x00000000
        /*0010*/ 	.short	0x0003
        /*0012*/ 	.short	0x0018
        /*0014*/ 	.byte	0x00, 0xf0, 0x11, 0x00


	//----- nvinfo : EIATTR_KPARAM_INFO
	.align		4
.L_10:
        /*0018*/ 	.byte	0x04, 0x17
        /*001a*/ 	.short	(.L_12 - .L_11)
.L_11:
        /*001c*/ 	.word	0x00000000
        /*0020*/ 	.short	0x0002
        /*0022*/ 	.short	0x0010
        /*0024*/ 	.byte	0x00, 0xf5, 0x21, 0x00


	//----- nvinfo : EIATTR_KPARAM_INFO
	.align		4
.L_12:
        /*0028*/ 	.byte	0x04, 0x17
        /*002a*/ 	.short	(.L_14 - .L_13)
.L_13:
        /*002c*/ 	.word	0x00000000
        /*0030*/ 	.short	0x0001
        /*0032*/ 	.short	0x0008
        /*0034*/ 	.byte	0x00, 0xf5, 0x21, 0x00


	//----- nvinfo : EIATTR_KPARAM_INFO
	.align		4
.L_14:
        /*0038*/ 	.byte	0x04, 0x17
        /*003a*/ 	.short	(.L_16 - .L_15)
.L_15:
        /*003c*/ 	.word	0x00000000
        /*0040*/ 	.short	0x0000
        /*0042*/ 	.short	0x0000
        /*0044*/ 	.byte	0x00, 0xf5, 0x21, 0x00


	//----- nvinfo : EIATTR_SPARSE_MMA_MASK
	.align		4
.L_16:
        /*0048*/ 	.byte	0x03, 0x50
        /*004a*/ 	.short	0x0000


	//----- nvinfo : EIATTR_MAXREG_COUNT
	.align		4
        /*004c*/ 	.byte	0x03, 0x1b
        /*004e*/ 	.short	0x00ff


	//----- nvinfo : EIATTR_EXTERNS
	.align		4
        /*0050*/ 	.byte	0x04, 0x0f
        /*0052*/ 	.short	(.L_18 - .L_17)


	//   ....[0]....
	.align		4
.L_17:
        /*0054*/ 	.word	index@(vprintf)


	//----- nvinfo : EIATTR_MERCURY_ISA_VERSION
	.align		4
.L_18:
        /*0058*/ 	.byte	0x03, 0x5f
        /*005a*/ 	.short	0x0101


	//----- nvinfo : EIATTR_VRC_CTA_INIT_COUNT
	.align		4
        /*005c*/ 	.byte	0x02, 0x4a
	.zero		1
	.zero		1


	//----- nvinfo : EIATTR_SYSCALL_OFFSETS
	.align		4
        /*0060*/ 	.byte	0x04, 0x46
        /*0062*/ 	.short	(.L_20 - .L_19)


	//   ....[0]....
.L_19:
        /*0064*/ 	.word	0x000001f0


	//----- nvinfo : EIATTR_EXIT_INSTR_OFFSETS
	.align		4
.L_20:
        /*0068*/ 	.byte	0x04, 0x1c
        /*006a*/ 	.short	(.L_22 - .L_21)


	//   ....[0]....
.L_21:
        /*006c*/ 	.word	0x00000090


	//   ....[1]....
        /*0070*/ 	.word	0x00000200


	//----- nvinfo : EIATTR_CRS_STACK_SIZE
	.align		4
.L_22:
        /*0074*/ 	.byte	0x04, 0x1e
        /*0076*/ 	.short	(.L_24 - .L_23)
.L_23:
        /*0078*/ 	.word	0x00000000


	//----- nvinfo : EIATTR_CBANK_PARAM_SIZE
	.align		4
.L_24:
        /*007c*/ 	.byte	0x03, 0x19
        /*007e*/ 	.short	0x001c


	//----- nvinfo : EIATTR_PARAM_CBANK
	.align		4
        /*0080*/ 	.byte	0x04, 0x0a
        /*0082*/ 	.short	(.L_26 - .L_25)
	.align		4
.L_25:
        /*0084*/ 	.word	index@(.nv.constant0._Z3addPiS_S_i)
        /*0088*/ 	.short	0x0380
        /*008a*/ 	.short	0x001c


	//----- nvinfo : EIATTR_SW_WAR
	.align		4
.L_26:
        /*008c*/ 	.byte	0x04, 0x36
        /*008e*/ 	.short	(.L_28 - .L_27)
.L_27:
        /*0090*/ 	.word	0x00000008
.L_28:


//--------------------- .nv.callgraph             --------------------------
	.section	.nv.callgraph,"",@"SHT_CUDA_CALLGRAPH"
	.align	4
	.sectionentsize	8
	.align		4
        /*0000*/ 	.word	0x00000000
	.align		4
        /*0004*/ 	.word	0xffffffff
	.align		4
        /*0008*/ 	.word	index@(_Z3addPiS_S_i)
	.align		4
        /*000c*/ 	.word	index@(vprintf)
	.align		4
        /*0010*/ 	.word	0x00000000
	.align		4
        /*0014*/ 	.word	0xfffffffe
	.align		4
        /*0018*/ 	.word	0x00000000
	.align		4
        /*001c*/ 	.word	0xfffffffd
	.align		4
        /*0020*/ 	.word	0x00000000
	.align		4
        /*0024*/ 	.word	0xfffffffc


//--------------------- .nv.constant4             --------------------------
	.section	.nv.constant4,"a",@progbits
	.align	8
	.align		8
.nv.constant4:
        /*0000*/ 	.dword	vprintf
	.align		8
        /*0008*/ 	.dword	$str


//--------------------- .text._Z3addPiS_S_i       --------------------------
	.section	.text._Z3addPiS_S_i,"ax",@progbits
	.align	128
        .global         _Z3addPiS_S_i
        .type           _Z3addPiS_S_i,@function
        .size           _Z3addPiS_S_i,(.L_x_2 - _Z3addPiS_S_i)
        .other          _Z3addPiS_S_i,@"STO_CUDA_ENTRY STV_DEFAULT"
_Z3addPiS_S_i:
.text._Z3addPiS_S_i:
[----:B------:R-:W0:Y:S01]  /*0000*/  LDC R1, c[0x0][0x37c] ;  /* 0x0000df00ff017b82 */ /* 0x000e220000000800 */
[----:B------:R-:W1:Y:S01]  /*0010*/  S2R R13, SR_TID.X ;  /* 0x00000000000d7919 */ /* 0x000e620000002100 */
[----:B------:R-:W1:Y:S01]  /*0020*/  LDCU UR6, c[0x0][0x398] ;  /* 0x00007300ff0677ac */ /* 0x000e620008000800 */
[----:B0-----:R-:W-:Y:S01]  /*0030*/  VIADD R1, R1, 0xfffffff0 ;  /* 0xfffffff001017836 */ /* 0x001fe20000000000 */
[----:B------:R-:W0:Y:S01]  /*0040*/  LDCU UR4, c[0x0][0x2f8] ;  /* 0x00005f00ff0477ac */ /* 0x000e220008000800 */
[----:B------:R-:W2:Y:S03]  /*0050*/  LDCU UR5, c[0x0][0x2fc] ;  /* 0x00005f80ff0577ac */ /* 0x000ea60008000800 */
[----:B0-----:R-:W-:-:S04]  /*0060*/  IADD3 R6, P1, PT, R1, UR4, RZ ;  /* 0x0000000401067c10 */ /* 0x001fc8000ff3e0ff */
[----:B--2---:R-:W-:Y:S02]  /*0070*/  IADD3.X R7, PT, PT, RZ, UR5, RZ, P1, !PT ;  /* 0x00000005ff077c10 */ /* 0x004fe40008ffe4ff */
[----:B-1----:R-:W-:-:S13]  /*0080*/  ISETP.GE.AND P0, PT, R13, UR6, PT ;  /* 0x000000060d007c0c */ /* 0x002fda000bf06270 */
[----:B------:R-:W-:Y:S05]  /*0090*/  @P0 EXIT ;  /* 0x000000000000094d */ /* 0x000fea0003800000 */
[----:B------:R-:W0:Y:S01]  /*00a0*/  LDC.64 R2, c[0x0][0x380] ;  /* 0x0000e000ff027b82 */ /* 0x000e220000000a00 */
[----:B------:R-:W1:Y:S07]  /*00b0*/  LDCU.64 UR4, c[0x0][0x358] ;  /* 0x00006b00ff0477ac */ /* 0x000e6e0008000a00 */
[----:B------:R-:W2:Y:S08]  /*00c0*/  LDC.64 R8, c[0x0][0x388] ;  /* 0x0000e200ff087b82 */ /* 0x000eb00000000a00 */
[----:B------:R-:W3:Y:S01]  /*00d0*/  LDC.64 R10, c[0x0][0x390] ;  /* 0x0000e400ff0a7b82 */ /* 0x000ee20000000a00 */
[----:B0-----:R-:W-:-:S05]  /*00e0*/  IMAD.WIDE.U32 R2, R13, 0x4, R2 ;  /* 0x000000040d027825 */ /* 0x001fca00078e0002 */
[----:B-1----:R-:W4:Y:S01]  /*00f0*/  LDG.E R0, desc[UR4][R2.64] ;  /* 0x0000000402007981 */ /* 0x002f22000c1e1900 */
[----:B--2---:R-:W-:-:S05]  /*0100*/  IMAD.WIDE.U32 R8, R13, 0x4, R8 ;  /* 0x000000040d087825 */ /* 0x004fca00078e0008 */
[----:B------:R-:W4:Y:S01]  /*0110*/  LDG.E R5, desc[UR4][R8.64] ;  /* 0x0000000408057981 */ /* 0x000f22000c1e1900 */
[----:B---3--:R-:W-:-:S04]  /*0120*/  IMAD.WIDE.U32 R10, R13, 0x4, R10 ;  /* 0x000000040d0a7825 */ /* 0x008fc800078e000a */
[----:B----4-:R-:W-:-:S05]  /*0130*/  IMAD.IADD R0, R0, 0x1, R5 ;  /* 0x0000000100007824 */ /* 0x010fca00078e0205 */
[----:B------:R0:W-:Y:S04]  /*0140*/  STG.E desc[UR4][R10.64], R0 ;  /* 0x000000000a007986 */ /* 0x0001e8000c101904 */
[----:B------:R-:W2:Y:S04]  /*0150*/  LDG.E R12, desc[UR4][R2.64] ;  /* 0x00000004020c7981 */ /* 0x000ea8000c1e1900 */
[----:B------:R-:W2:Y:S01]  /*0160*/  LDG.E R13, desc[UR4][R8.64] ;  /* 0x00000004080d7981 */ /* 0x000ea2000c1e1900 */
[----:B------:R-:W-:Y:S01]  /*0170*/  MOV R14, 0x0 ;  /* 0x00000000000e7802 */ /* 0x000fe20000000f00 */
[----:B------:R-:W1:Y:S02]  /*0180*/  LDCU.64 UR4, c[0x4][0x8] ;  /* 0x01000100ff0477ac */ /* 0x000e640008000a00 */
[----:B------:R0:W-:Y:S03]  /*0190*/  STL [R1+0x8], R0 ;  /* 0x0000080001007387 */ /* 0x0001e60000100800 */
[----:B------:R-:W3:Y:S01]  /*01a0*/  LDC.64 R14, c[0x4][R14] ;  /* 0x010000000e0e7b82 */ /* 0x000ee20000000a00 */
[----:B-1----:R-:W-:Y:S01]  /*01b0*/  MOV R4, UR4 ;  /* 0x0000000400047c02 */ /* 0x002fe20008000f00 */
[----:B------:R-:W-:Y:S01]  /*01c0*/  IMAD.U32 R5, RZ, RZ, UR5 ;  /* 0x00000005ff057e24 */ /* 0x000fe2000f8e00ff */
[----:B--23--:R0:W-:Y:S06]  /*01d0*/  STL.64 [R1], R12 ;  /* 0x0000000c01007387 */ /* 0x00c1ec0000100a00 */
[----:B------:R-:W-:-:S07]  /*01e0*/  LEPC R20, `(.L_x_0) ;  /* 0x000000001014794e */ /* 0x000fce0000000000 */
[----:B0-----:R-:W-:Y:S05]  /*01f0*/  CALL.ABS.NOINC R14 ;  /* 0x000000000e007343 */ /* 0x001fea0003c00000 */
.L_x_0:
[----:B------:R-:W-:Y:S05]  /*0200*/  EXIT ;  /* 0x000000000000794d */ /* 0x000fea0003800000 */
.L_x_1:
[----:B------:R-:W-:-:S00]  /*0210*/  BRA `(.L_x_1) ;  /* 0xfffffffc00fc7947 */ /* 0x000fc0000383ffff */
[----:B------:R-:W-:-:S00]  /*0220*/  NOP ;  /* 0x0000000000007918 */ /* 0x000fc00000000000 */
        /* <DEDUP_REMOVED lines=13> */
.L_x_2:


//--------------------- .nv.global.init           --------------------------
	.section	.nv.global.init,"aw",@progbits
.nv.global.init:
	.type		$str,@object
	.size		$str,(.L_0 - $str)
$str:
        /*0000*/ 	.byte	0x25, 0x64, 0x20, 0x2b, 0x20, 0x25, 0x64, 0x20, 0x3d, 0x3d, 0x20, 0x25, 0x64, 0x0a, 0x00
.L_0:


//--------------------- .nv.shared.reserved.0     --------------------------
	.section	.nv.shared.reserved.0,"aw",@nobits
	.weak		__nv_reservedSMEM_offset_0_alias
	.size		__nv_reservedSMEM_offset_0_alias, 0, 64
	.other		__nv_reservedSMEM_offset_0_alias,@"STO_CUDA_RESERVED_SHARED STV_DEFAULT"
__nv_reservedSMEM_offset_0_alias:
	.zero		0
	.zero		64


//--------------------- .nv.constant0._Z3addPiS_S_i --------------------------
	.section	.nv.constant0._Z3addPiS_S_i,"a",@progbits
	.sectionflags	@""
	.align	4
.nv.constant0._Z3addPiS_S_i:
	.zero		924


//--------------------- SYMBOLS --------------------------

	.type		.nv.reservedSmem.offset0,@object
	.size		.nv.reservedSmem.offset0,0x4
	.type		vprintf,@function
